	.headerflags	@"EF_CUDA_TEXMODE_UNIFIED EF_CUDA_64BIT_ADDRESS EF_CUDA_ACCELERATORS EF_CUDA_SM90 EF_CUDA_VIRTUAL_SM(EF_CUDA_SM90)"
	.elftype	@"ET_EXEC"


//--------------------- .nv.info                  --------------------------
	.section	.nv.info,"",@"SHT_CUDA_INFO"
	.align	4


	//----- nvinfo : EIATTR_REGCOUNT
	.align		4
        /*0000*/ 	.byte	0x04, 0x2f
        /*0002*/ 	.short	(.L_1 - .L_0)
	.align		4
.L_0:
        /*0004*/ 	.word	index@(triton_poi_fused_avg_pool2d_1)
        /*0008*/ 	.word	0x0000000a


	//----- nvinfo : EIATTR_MIN_STACK_SIZE
	.align		4
.L_1:
        /*000c*/ 	.byte	0x04, 0x12
        /*000e*/ 	.short	(.L_3 - .L_2)
	.align		4
.L_2:
        /*0010*/ 	.word	index@(triton_poi_fused_avg_pool2d_1)
        /*0014*/ 	.word	0x00000000


	//----- nvinfo : EIATTR_FRAME_SIZE
	.align		4
.L_3:
        /*0018*/ 	.byte	0x04, 0x11
        /*001a*/ 	.short	(.L_5 - .L_4)
	.align		4
.L_4:
        /*001c*/ 	.word	index@(triton_poi_fused_avg_pool2d_1)
        /*0020*/ 	.word	0x00000000


	//----- nvinfo : EIATTR_MIN_STACK_SIZE
	.align		4
.L_5:
        /*0024*/ 	.byte	0x04, 0x12
        /*0026*/ 	.short	(.L_7 - .L_6)
	.align		4
.L_6:
        /*0028*/ 	.word	index@(triton_poi_fused_avg_pool2d_1)
        /*002c*/ 	.word	0x00000000
.L_7:


//--------------------- .nv.info.triton_poi_fused_avg_pool2d_1 --------------------------
	.section	.nv.info.triton_poi_fused_avg_pool2d_1,"",@"SHT_CUDA_INFO"
	.sectionflags	@""
	.align	4


	//----- nvinfo : EIATTR_CUDA_API_VERSION
	.align		4
        /*0000*/ 	.byte	0x04, 0x37
        /*0002*/ 	.short	(.L_9 - .L_8)
.L_8:
        /*0004*/ 	.word	0x0000007c


	//----- nvinfo : EIATTR_KPARAM_INFO
	.align		4
.L_9:
        /*0008*/ 	.byte	0x04, 0x17
        /*000a*/ 	.short	(.L_11 - .L_10)
.L_10:
        /*000c*/ 	.word	0x00000000
        /*0010*/ 	.short	0x0002
        /*0012*/ 	.short	0x0010
        /*0014*/ 	.byte	0x00, 0xf0, 0x11, 0x00


	//----- nvinfo : EIATTR_KPARAM_INFO
	.align		4
.L_11:
        /*0018*/ 	.byte	0x04, 0x17
        /*001a*/ 	.short	(.L_13 - .L_12)
.L_12:
        /*001c*/ 	.word	0x00000000
        /*0020*/ 	.short	0x0001
        /*0022*/ 	.short	0x0008
        /*0024*/ 	.byte	0x00, 0xf4, 0x21, 0x00


	//----- nvinfo : EIATTR_KPARAM_INFO
	.align		4
.L_13:
        /*0028*/ 	.byte	0x04, 0x17
        /*002a*/ 	.short	(.L_15 - .L_14)
.L_14:
        /*002c*/ 	.word	0x00000000
        /*0030*/ 	.short	0x0000
        /*0032*/ 	.short	0x0000
        /*0034*/ 	.byte	0x00, 0xf4, 0x21, 0x00


	//----- nvinfo : EIATTR_SPARSE_MMA_MASK
	.align		4
.L_15:
        /*0038*/ 	.byte	0x03, 0x50
        /*003a*/ 	.short	0x0000


	//----- nvinfo : EIATTR_MAXREG_COUNT
	.align		4
        /*003c*/ 	.byte	0x03, 0x1b
        /*003e*/ 	.short	0x00ff


	//----- nvinfo : EIATTR_EXIT_INSTR_OFFSETS
	.align		4
        /*0040*/ 	.byte	0x04, 0x1c
        /*0042*/ 	.short	(.L_17 - .L_16)


	//   ....[0]....
.L_16:
        /*0044*/ 	.word	0x00000110


	//   ....[1]....
        /*0048*/ 	.word	0x00000130


	//----- nvinfo : EIATTR_REQNTID
	.align		4
.L_17:
        /*004c*/ 	.byte	0x04, 0x10
        /*004e*/ 	.short	(.L_19 - .L_18)
.L_18:
        /*0050*/ 	.word	0x00000080
        /*0054*/ 	.word	0x00000001
        /*0058*/ 	.word	0x00000001


	//----- nvinfo : EIATTR_CRS_STACK_SIZE
	.align		4
.L_19:
        /*005c*/ 	.byte	0x04, 0x1e
        /*005e*/ 	.short	(.L_21 - .L_20)
.L_20:
        /*0060*/ 	.word	0x00000000


	//----- nvinfo : EIATTR_CBANK_PARAM_SIZE
	.align		4
.L_21:
        /*0064*/ 	.byte	0x03, 0x19
        /*0066*/ 	.short	0x0014


	//----- nvinfo : EIATTR_PARAM_CBANK
	.align		4
        /*0068*/ 	.byte	0x04, 0x0a
        /*006a*/ 	.short	(.L_23 - .L_22)
	.align		4
.L_22:
        /*006c*/ 	.word	index@(.nv.constant0.triton_poi_fused_avg_pool2d_1)
        /*0070*/ 	.short	0x0210
        /*0072*/ 	.short	0x0014


	//----- nvinfo : EIATTR_SW_WAR
	.align		4
.L_23:
        /*0074*/ 	.byte	0x04, 0x36
        /*0076*/ 	.short	(.L_25 - .L_24)
.L_24:
        /*0078*/ 	.word	0x00000008
.L_25:


//--------------------- .nv.callgraph             --------------------------
	.section	.nv.callgraph,"",@"SHT_CUDA_CALLGRAPH"
	.align	4
	.sectionentsize	8
	.align		4
        /*0000*/ 	.word	0x00000000
	.align		4
        /*0004*/ 	.word	0xffffffff
	.align		4
        /*0008*/ 	.word	0x00000000
	.align		4
        /*000c*/ 	.word	0xfffffffe
	.align		4
        /*0010*/ 	.word	0x00000000
	.align		4
        /*0014*/ 	.word	0xfffffffd
	.align		4
        /*0018*/ 	.word	0x00000000
	.align		4
        /*001c*/ 	.word	0xfffffffc


//--------------------- .text.triton_poi_fused_avg_pool2d_1 --------------------------
	.section	.text.triton_poi_fused_avg_pool2d_1,"ax",@progbits
	.align	128
        .global         triton_poi_fused_avg_pool2d_1
        .type           triton_poi_fused_avg_pool2d_1,@function
        .size           triton_poi_fused_avg_pool2d_1,(.L_x_3 - triton_poi_fused_avg_pool2d_1)
        .other          triton_poi_fused_avg_pool2d_1,@"STO_CUDA_ENTRY STV_DEFAULT"
triton_poi_fused_avg_pool2d_1:
.text.triton_poi_fused_avg_pool2d_1:
[----:B------:R-:W0:Y:S02]  /*0000*/  LDC R1, c[0x0][0x28] ;  /* 0x00000a00ff017b82 */ /* 0x000e240000000800 */
[----:B------:R-:W1:Y:S01]  /*0010*/  S2R R0, SR_TID.X ;  /* 0x0000000000007919 */ /* 0x000e620000002100 */
[----:B------:R-:W2:Y:S01]  /*0020*/  LDC.64 R4, c[0x0][0x218] ;  /* 0x00008600ff047b82 */ /* 0x000ea20000000a00 */
[----:B------:R-:W-:Y:S01]  /*0030*/  ULDC.64 UR4, c[0x0][0x208] ;  /* 0x0000820000047ab9 */ /* 0x000fe20000000a00 */
[----:B------:R-:W-:Y:S01]  /*0040*/  BSSY B0, `(.L_x_0) ;  /* 0x000000c000007945 */ /* 0x000fe20003800000 */
[----:B------:R-:W3:Y:S01]  /*0050*/  S2R R7, SR_CTAID.X ;  /* 0x0000000000077919 */ /* 0x000ee20000002500 */
[----:B------:R-:W-:Y:S01]  /*0060*/  CS2R R2, SRZ ;  /* 0x0000000000027805 */ /* 0x000fe2000001ff00 */
[----:B-1----:R-:W-:-:S05]  /*0070*/  IMAD.SHL.U32 R0, R0, 0x2, RZ ;  /* 0x0000000200007824 */ /* 0x002fca00078e00ff */
[----:B------:R-:W-:-:S04]  /*0080*/  LOP3.LUT R0, R0, 0xfe, RZ, 0xc0, !PT ;  /* 0x000000fe00007812 */ /* 0x000fc800078ec0ff */
[----:B---3--:R-:W-:-:S04]  /*0090*/  LEA R7, R7, R0, 0x8 ;  /* 0x0000000007077211 */ /* 0x008fc800078e40ff */
[C---:B------:R-:W-:Y:S01]  /*00a0*/  ISETP.GE.AND P0, PT, R7.reuse, 0x100, PT ;  /* 0x000001000700780c */ /* 0x040fe20003f06270 */
[----:B--2---:R-:W-:-:S12]  /*00b0*/  IMAD.WIDE R4, R7, 0x4, R4 ;  /* 0x0000000407047825 */ /* 0x004fd800078e0204 */
[----:B------:R-:W-:Y:S05]  /*00c0*/  @P0 BRA `(.L_x_1) ;  /* 0x00000000000c0947 */ /* 0x000fea0003800000 */
[----:B------:R-:W1:Y:S02]  /*00d0*/  LDC.64 R2, c[0x0][0x210] ;  /* 0x00008400ff027b82 */ /* 0x000e640000000a00 */
[----:B-1----:R-:W-:-:S06]  /*00e0*/  IMAD.WIDE R2, R7, 0x4, R2 ;  /* 0x0000000407027825 */ /* 0x002fcc00078e0202 */
[----:B------:R-:W5:Y:S02]  /*00f0*/  LDG.E.64 R2, desc[UR4][R2.64] ;  /* 0x0000000402027981 */ /* 0x000f64000c1e1b00 */
.L_x_1:
[----:B------:R-:W-:Y:S05]  /*0100*/  BSYNC B0 ;  /* 0x0000000000007941 */ /* 0x000fea0003800000 */
.L_x_0:
[----:B------:R-:W-:Y:S05]  /*0110*/  @P0 EXIT ;  /* 0x000000000000094d */ /* 0x000fea0003800000 */
[----:B-----5:R-:W-:Y:S01]  /*0120*/  STG.E.64 desc[UR4][R4.64], R2 ;  /* 0x0000000204007986 */ /* 0x020fe2000c101b04 */
[----:B------:R-:W-:Y:S05]  /*0130*/  EXIT ;  /* 0x000000000000794d */ /* 0x000fea0003800000 */
.L_x_2:
[----:B------:R-:W-:-:S00]  /*0140*/  BRA `(.L_x_2) ;  /* 0xfffffffc00fc7947 */ /* 0x000fc0000383ffff */
[----:B------:R-:W-:-:S00]  /*0150*/  NOP ;  /* 0x0000000000007918 */ /* 0x000fc00000000000 */
        /* <DEDUP_REMOVED lines=10> */
.L_x_3:


//--------------------- .nv.constant0.triton_poi_fused_avg_pool2d_1 --------------------------
	.section	.nv.constant0.triton_poi_fused_avg_pool2d_1,"a",@progbits
	.sectionflags	@""
	.align	4
.nv.constant0.triton_poi_fused_avg_pool2d_1:
	.zero		548
